//
// Generated by NVIDIA NVVM Compiler
//
// Compiler Build ID: CL-36424714
// Cuda compilation tools, release 13.0, V13.0.88
// Based on NVVM 20.0.0
//

.version 9.0
.target sm_100
.address_size 64

	// .globl	_Z16basic_matrixmultPiS_S_iii
// _ZZ16tiled_matrixmultPiS_S_iiiE4ds_M has been demoted
// _ZZ16tiled_matrixmultPiS_S_iiiE4ds_N has been demoted

.visible .entry _Z16basic_matrixmultPiS_S_iii(
	.param .u64 .ptr .align 1 _Z16basic_matrixmultPiS_S_iii_param_0,
	.param .u64 .ptr .align 1 _Z16basic_matrixmultPiS_S_iii_param_1,
	.param .u64 .ptr .align 1 _Z16basic_matrixmultPiS_S_iii_param_2,
	.param .u32 _Z16basic_matrixmultPiS_S_iii_param_3,
	.param .u32 _Z16basic_matrixmultPiS_S_iii_param_4,
	.param .u32 _Z16basic_matrixmultPiS_S_iii_param_5
)
{
	.reg .pred 	%p<13>;
	.reg .b32 	%r<107>;
	.reg .b64 	%rd<53>;

	ld.param.u64 	%rd7, [_Z16basic_matrixmultPiS_S_iii_param_0];
	ld.param.u64 	%rd8, [_Z16basic_matrixmultPiS_S_iii_param_1];
	ld.param.u64 	%rd6, [_Z16basic_matrixmultPiS_S_iii_param_2];
	ld.param.u32 	%r32, [_Z16basic_matrixmultPiS_S_iii_param_3];
	ld.param.u32 	%r30, [_Z16basic_matrixmultPiS_S_iii_param_4];
	ld.param.u32 	%r31, [_Z16basic_matrixmultPiS_S_iii_param_5];
	cvta.to.global.u64 	%rd1, %rd8;
	cvta.to.global.u64 	%rd2, %rd7;
	mov.u32 	%r33, %ctaid.y;
	mov.u32 	%r34, %ntid.y;
	mov.u32 	%r35, %tid.y;
	mad.lo.s32 	%r1, %r33, %r34, %r35;
	mov.u32 	%r36, %ctaid.x;
	mov.u32 	%r37, %ntid.x;
	mov.u32 	%r38, %tid.x;
	mad.lo.s32 	%r2, %r36, %r37, %r38;
	setp.ge.s32 	%p1, %r1, %r32;
	setp.ge.s32 	%p2, %r2, %r31;
	or.pred  	%p3, %p1, %p2;
	@%p3 bra 	$L__BB0_14;
	setp.lt.s32 	%p4, %r30, 1;
	mov.b32 	%r106, 0;
	@%p4 bra 	$L__BB0_13;
	mul.lo.s32 	%r3, %r30, %r1;
	and.b32  	%r4, %r30, 7;
	setp.lt.u32 	%p5, %r30, 8;
	mov.b32 	%r101, 0;
	mov.u32 	%r106, %r101;
	@%p5 bra 	$L__BB0_5;
	and.b32  	%r101, %r30, 2147483640;
	neg.s32 	%r95, %r101;
	shl.b32 	%r7, %r31, 3;
	mul.wide.u32 	%rd9, %r3, 4;
	add.s64 	%rd10, %rd9, %rd2;
	add.s64 	%rd52, %rd10, 16;
	mov.b32 	%r106, 0;
	mul.wide.s32 	%rd13, %r31, 4;
	mov.u32 	%r94, %r2;
$L__BB0_4:
	.pragma "nounroll";
	ld.global.u32 	%r43, [%rd52+-16];
	mul.wide.s32 	%rd11, %r94, 4;
	add.s64 	%rd12, %rd1, %rd11;
	ld.global.u32 	%r44, [%rd12];
	mad.lo.s32 	%r45, %r44, %r43, %r106;
	ld.global.u32 	%r46, [%rd52+-12];
	add.s64 	%rd14, %rd12, %rd13;
	ld.global.u32 	%r47, [%rd14];
	mad.lo.s32 	%r48, %r47, %r46, %r45;
	ld.global.u32 	%r49, [%rd52+-8];
	add.s64 	%rd15, %rd14, %rd13;
	ld.global.u32 	%r50, [%rd15];
	mad.lo.s32 	%r51, %r50, %r49, %r48;
	ld.global.u32 	%r52, [%rd52+-4];
	add.s64 	%rd16, %rd15, %rd13;
	ld.global.u32 	%r53, [%rd16];
	mad.lo.s32 	%r54, %r53, %r52, %r51;
	ld.global.u32 	%r55, [%rd52];
	add.s64 	%rd17, %rd16, %rd13;
	ld.global.u32 	%r56, [%rd17];
	mad.lo.s32 	%r57, %r56, %r55, %r54;
	ld.global.u32 	%r58, [%rd52+4];
	add.s64 	%rd18, %rd17, %rd13;
	ld.global.u32 	%r59, [%rd18];
	mad.lo.s32 	%r60, %r59, %r58, %r57;
	ld.global.u32 	%r61, [%rd52+8];
	add.s64 	%rd19, %rd18, %rd13;
	ld.global.u32 	%r62, [%rd19];
	mad.lo.s32 	%r63, %r62, %r61, %r60;
	ld.global.u32 	%r64, [%rd52+12];
	add.s64 	%rd20, %rd19, %rd13;
	ld.global.u32 	%r65, [%rd20];
	mad.lo.s32 	%r106, %r65, %r64, %r63;
	add.s32 	%r95, %r95, 8;
	add.s32 	%r94, %r94, %r7;
	add.s64 	%rd52, %rd52, 32;
	setp.ne.s32 	%p6, %r95, 0;
	@%p6 bra 	$L__BB0_4;
$L__BB0_5:
	setp.eq.s32 	%p7, %r4, 0;
	@%p7 bra 	$L__BB0_13;
	and.b32  	%r17, %r30, 3;
	setp.lt.u32 	%p8, %r4, 4;
	@%p8 bra 	$L__BB0_8;
	add.s32 	%r67, %r101, %r3;
	mul.wide.u32 	%rd21, %r67, 4;
	add.s64 	%rd22, %rd2, %rd21;
	ld.global.u32 	%r68, [%rd22];
	mad.lo.s32 	%r69, %r101, %r31, %r2;
	mul.wide.s32 	%rd23, %r69, 4;
	add.s64 	%rd24, %rd1, %rd23;
	ld.global.u32 	%r70, [%rd24];
	mad.lo.s32 	%r71, %r70, %r68, %r106;
	cvt.u64.u32 	%rd25, %r3;
	cvt.u64.u32 	%rd26, %r101;
	add.s64 	%rd27, %rd26, %rd25;
	shl.b64 	%rd28, %rd27, 2;
	add.s64 	%rd29, %rd2, %rd28;
	ld.global.u32 	%r72, [%rd29+4];
	mul.wide.s32 	%rd30, %r31, 4;
	add.s64 	%rd31, %rd24, %rd30;
	ld.global.u32 	%r73, [%rd31];
	mad.lo.s32 	%r74, %r73, %r72, %r71;
	ld.global.u32 	%r75, [%rd29+8];
	add.s64 	%rd32, %rd31, %rd30;
	ld.global.u32 	%r76, [%rd32];
	mad.lo.s32 	%r77, %r76, %r75, %r74;
	ld.global.u32 	%r78, [%rd29+12];
	add.s64 	%rd33, %rd32, %rd30;
	ld.global.u32 	%r79, [%rd33];
	mad.lo.s32 	%r106, %r79, %r78, %r77;
	add.s32 	%r101, %r101, 4;
$L__BB0_8:
	setp.eq.s32 	%p9, %r17, 0;
	@%p9 bra 	$L__BB0_13;
	setp.eq.s32 	%p10, %r17, 1;
	@%p10 bra 	$L__BB0_11;
	add.s32 	%r81, %r101, %r3;
	mul.wide.u32 	%rd34, %r81, 4;
	add.s64 	%rd35, %rd2, %rd34;
	ld.global.u32 	%r82, [%rd35];
	mad.lo.s32 	%r83, %r101, %r31, %r2;
	mul.wide.s32 	%rd36, %r83, 4;
	add.s64 	%rd37, %rd1, %rd36;
	ld.global.u32 	%r84, [%rd37];
	mad.lo.s32 	%r85, %r84, %r82, %r106;
	cvt.u64.u32 	%rd38, %r3;
	cvt.u64.u32 	%rd39, %r101;
	add.s64 	%rd40, %rd39, %rd38;
	shl.b64 	%rd41, %rd40, 2;
	add.s64 	%rd42, %rd2, %rd41;
	ld.global.u32 	%r86, [%rd42+4];
	mul.wide.s32 	%rd43, %r31, 4;
	add.s64 	%rd44, %rd37, %rd43;
	ld.global.u32 	%r87, [%rd44];
	mad.lo.s32 	%r106, %r87, %r86, %r85;
	add.s32 	%r101, %r101, 2;
$L__BB0_11:
	and.b32  	%r88, %r30, 1;
	setp.eq.b32 	%p11, %r88, 1;
	not.pred 	%p12, %p11;
	@%p12 bra 	$L__BB0_13;
	add.s32 	%r89, %r101, %r3;
	mul.wide.u32 	%rd45, %r89, 4;
	add.s64 	%rd46, %rd2, %rd45;
	ld.global.u32 	%r90, [%rd46];
	mad.lo.s32 	%r91, %r101, %r31, %r2;
	mul.wide.s32 	%rd47, %r91, 4;
	add.s64 	%rd48, %rd1, %rd47;
	ld.global.u32 	%r92, [%rd48];
	mad.lo.s32 	%r106, %r92, %r90, %r106;
$L__BB0_13:
	mad.lo.s32 	%r93, %r31, %r1, %r2;
	cvta.to.global.u64 	%rd49, %rd6;
	mul.wide.s32 	%rd50, %r93, 4;
	add.s64 	%rd51, %rd49, %rd50;
	st.global.u32 	[%rd51], %r106;
$L__BB0_14:
	ret;

}
	// .globl	_Z16tiled_matrixmultPiS_S_iii
.visible .entry _Z16tiled_matrixmultPiS_S_iii(
	.param .u64 .ptr .align 1 _Z16tiled_matrixmultPiS_S_iii_param_0,
	.param .u64 .ptr .align 1 _Z16tiled_matrixmultPiS_S_iii_param_1,
	.param .u64 .ptr .align 1 _Z16tiled_matrixmultPiS_S_iii_param_2,
	.param .u32 _Z16tiled_matrixmultPiS_S_iii_param_3,
	.param .u32 _Z16tiled_matrixmultPiS_S_iii_param_4,
	.param .u32 _Z16tiled_matrixmultPiS_S_iii_param_5
)
{
	.reg .pred 	%p<12>;
	.reg .b32 	%r<156>;
	.reg .b64 	%rd<13>;
	// demoted variable
	.shared .align 4 .b8 _ZZ16tiled_matrixmultPiS_S_iiiE4ds_M[4096];
	// demoted variable
	.shared .align 4 .b8 _ZZ16tiled_matrixmultPiS_S_iiiE4ds_N[4096];
	ld.param.u64 	%rd3, [_Z16tiled_matrixmultPiS_S_iii_param_0];
	ld.param.u64 	%rd4, [_Z16tiled_matrixmultPiS_S_iii_param_1];
	ld.param.u64 	%rd5, [_Z16tiled_matrixmultPiS_S_iii_param_2];
	ld.param.u32 	%r31, [_Z16tiled_matrixmultPiS_S_iii_param_3];
	ld.param.u32 	%r32, [_Z16tiled_matrixmultPiS_S_iii_param_4];
	ld.param.u32 	%r33, [_Z16tiled_matrixmultPiS_S_iii_param_5];
	mov.u32 	%r35, %ctaid.x;
	mov.u32 	%r36, %ctaid.y;
	mov.u32 	%r147, %tid.x;
	mov.u32 	%r149, %tid.y;
	shl.b32 	%r37, %r36, 5;
	add.s32 	%r3, %r37, %r149;
	shl.b32 	%r4, %r35, 5;
	add.s32 	%r5, %r4, %r147;
	setp.lt.s32 	%p1, %r32, -30;
	mov.b32 	%r155, 0;
	@%p1 bra 	$L__BB1_7;
	add.s32 	%r39, %r32, -1;
	shr.s32 	%r40, %r39, 31;
	shr.u32 	%r41, %r40, 27;
	add.s32 	%r42, %r39, %r41;
	shr.s32 	%r43, %r42, 5;
	neg.s32 	%r151, %r43;
	shl.b32 	%r44, %r149, 7;
	mov.u32 	%r45, _ZZ16tiled_matrixmultPiS_S_iiiE4ds_M;
	add.s32 	%r6, %r45, %r44;
	shl.b32 	%r46, %r147, 2;
	add.s32 	%r7, %r6, %r46;
	mov.u32 	%r47, _ZZ16tiled_matrixmultPiS_S_iiiE4ds_N;
	add.s32 	%r9, %r47, %r46;
	add.s32 	%r8, %r9, %r44;
	mad.lo.s32 	%r48, %r149, %r33, %r147;
	add.s32 	%r150, %r48, %r4;
	shl.b32 	%r12, %r33, 5;
	mad.lo.s32 	%r148, %r32, %r3, %r147;
	cvta.to.global.u64 	%rd1, %rd3;
	cvta.to.global.u64 	%rd2, %rd4;
	mov.b32 	%r155, 0;
$L__BB1_2:
	setp.ge.s32 	%p2, %r3, %r31;
	setp.ge.s32 	%p3, %r147, %r32;
	mov.b32 	%r153, 0;
	or.pred  	%p4, %p2, %p3;
	@%p4 bra 	$L__BB1_4;
	mul.wide.s32 	%rd6, %r148, 4;
	add.s64 	%rd7, %rd1, %rd6;
	ld.global.u32 	%r153, [%rd7];
$L__BB1_4:
	setp.ge.s32 	%p5, %r5, %r33;
	st.shared.u32 	[%r7], %r153;
	setp.ge.s32 	%p6, %r149, %r32;
	mov.b32 	%r154, 0;
	or.pred  	%p7, %p5, %p6;
	@%p7 bra 	$L__BB1_6;
	mul.wide.s32 	%rd8, %r150, 4;
	add.s64 	%rd9, %rd2, %rd8;
	ld.global.u32 	%r154, [%rd9];
$L__BB1_6:
	st.shared.u32 	[%r8], %r154;
	bar.sync 	0;
	ld.shared.u32 	%r51, [%r6];
	ld.shared.u32 	%r52, [%r9];
	mad.lo.s32 	%r53, %r52, %r51, %r155;
	ld.shared.u32 	%r54, [%r6+4];
	ld.shared.u32 	%r55, [%r9+128];
	mad.lo.s32 	%r56, %r55, %r54, %r53;
	ld.shared.u32 	%r57, [%r6+8];
	ld.shared.u32 	%r58, [%r9+256];
	mad.lo.s32 	%r59, %r58, %r57, %r56;
	ld.shared.u32 	%r60, [%r6+12];
	ld.shared.u32 	%r61, [%r9+384];
	mad.lo.s32 	%r62, %r61, %r60, %r59;
	ld.shared.u32 	%r63, [%r6+16];
	ld.shared.u32 	%r64, [%r9+512];
	mad.lo.s32 	%r65, %r64, %r63, %r62;
	ld.shared.u32 	%r66, [%r6+20];
	ld.shared.u32 	%r67, [%r9+640];
	mad.lo.s32 	%r68, %r67, %r66, %r65;
	ld.shared.u32 	%r69, [%r6+24];
	ld.shared.u32 	%r70, [%r9+768];
	mad.lo.s32 	%r71, %r70, %r69, %r68;
	ld.shared.u32 	%r72, [%r6+28];
	ld.shared.u32 	%r73, [%r9+896];
	mad.lo.s32 	%r74, %r73, %r72, %r71;
	ld.shared.u32 	%r75, [%r6+32];
	ld.shared.u32 	%r76, [%r9+1024];
	mad.lo.s32 	%r77, %r76, %r75, %r74;
	ld.shared.u32 	%r78, [%r6+36];
	ld.shared.u32 	%r79, [%r9+1152];
	mad.lo.s32 	%r80, %r79, %r78, %r77;
	ld.shared.u32 	%r81, [%r6+40];
	ld.shared.u32 	%r82, [%r9+1280];
	mad.lo.s32 	%r83, %r82, %r81, %r80;
	ld.shared.u32 	%r84, [%r6+44];
	ld.shared.u32 	%r85, [%r9+1408];
	mad.lo.s32 	%r86, %r85, %r84, %r83;
	ld.shared.u32 	%r87, [%r6+48];
	ld.shared.u32 	%r88, [%r9+1536];
	mad.lo.s32 	%r89, %r88, %r87, %r86;
	ld.shared.u32 	%r90, [%r6+52];
	ld.shared.u32 	%r91, [%r9+1664];
	mad.lo.s32 	%r92, %r91, %r90, %r89;
	ld.shared.u32 	%r93, [%r6+56];
	ld.shared.u32 	%r94, [%r9+1792];
	mad.lo.s32 	%r95, %r94, %r93, %r92;
	ld.shared.u32 	%r96, [%r6+60];
	ld.shared.u32 	%r97, [%r9+1920];
	mad.lo.s32 	%r98, %r97, %r96, %r95;
	ld.shared.u32 	%r99, [%r6+64];
	ld.shared.u32 	%r100, [%r9+2048];
	mad.lo.s32 	%r101, %r100, %r99, %r98;
	ld.shared.u32 	%r102, [%r6+68];
	ld.shared.u32 	%r103, [%r9+2176];
	mad.lo.s32 	%r104, %r103, %r102, %r101;
	ld.shared.u32 	%r105, [%r6+72];
	ld.shared.u32 	%r106, [%r9+2304];
	mad.lo.s32 	%r107, %r106, %r105, %r104;
	ld.shared.u32 	%r108, [%r6+76];
	ld.shared.u32 	%r109, [%r9+2432];
	mad.lo.s32 	%r110, %r109, %r108, %r107;
	ld.shared.u32 	%r111, [%r6+80];
	ld.shared.u32 	%r112, [%r9+2560];
	mad.lo.s32 	%r113, %r112, %r111, %r110;
	ld.shared.u32 	%r114, [%r6+84];
	ld.shared.u32 	%r115, [%r9+2688];
	mad.lo.s32 	%r116, %r115, %r114, %r113;
	ld.shared.u32 	%r117, [%r6+88];
	ld.shared.u32 	%r118, [%r9+2816];
	mad.lo.s32 	%r119, %r118, %r117, %r116;
	ld.shared.u32 	%r120, [%r6+92];
	ld.shared.u32 	%r121, [%r9+2944];
	mad.lo.s32 	%r122, %r121, %r120, %r119;
	ld.shared.u32 	%r123, [%r6+96];
	ld.shared.u32 	%r124, [%r9+3072];
	mad.lo.s32 	%r125, %r124, %r123, %r122;
	ld.shared.u32 	%r126, [%r6+100];
	ld.shared.u32 	%r127, [%r9+3200];
	mad.lo.s32 	%r128, %r127, %r126, %r125;
	ld.shared.u32 	%r129, [%r6+104];
	ld.shared.u32 	%r130, [%r9+3328];
	mad.lo.s32 	%r131, %r130, %r129, %r128;
	ld.shared.u32 	%r132, [%r6+108];
	ld.shared.u32 	%r133, [%r9+3456];
	mad.lo.s32 	%r134, %r133, %r132, %r131;
	ld.shared.u32 	%r135, [%r6+112];
	ld.shared.u32 	%r136, [%r9+3584];
	mad.lo.s32 	%r137, %r136, %r135, %r134;
	ld.shared.u32 	%r138, [%r6+116];
	ld.shared.u32 	%r139, [%r9+3712];
	mad.lo.s32 	%r140, %r139, %r138, %r137;
	ld.shared.u32 	%r141, [%r6+120];
	ld.shared.u32 	%r142, [%r9+3840];
	mad.lo.s32 	%r143, %r142, %r141, %r140;
	ld.shared.u32 	%r144, [%r6+124];
	ld.shared.u32 	%r145, [%r9+3968];
	mad.lo.s32 	%r155, %r145, %r144, %r143;
	bar.sync 	0;
	add.s32 	%r151, %r151, 1;
	add.s32 	%r150, %r150, %r12;
	add.s32 	%r149, %r149, 32;
	add.s32 	%r148, %r148, 32;
	add.s32 	%r147, %r147, 32;
	setp.ne.s32 	%p8, %r151, 1;
	@%p8 bra 	$L__BB1_2;
$L__BB1_7:
	setp.ge.s32 	%p9, %r3, %r31;
	setp.ge.s32 	%p10, %r5, %r33;
	or.pred  	%p11, %p9, %p10;
	@%p11 bra 	$L__BB1_9;
	mad.lo.s32 	%r146, %r33, %r3, %r5;
	cvta.to.global.u64 	%rd10, %rd5;
	mul.wide.u32 	%rd11, %r146, 4;
	add.s64 	%rd12, %rd10, %rd11;
	st.global.u32 	[%rd12], %r155;
$L__BB1_9:
	ret;

}


// ===== COMPILED SASS (sm_100) =====

	.target	sm_100

	.elftype	@"ET_EXEC"


//--------------------- .note.nv.tkinfo           --------------------------
	.section	.note.nv.tkinfo,"",@"SHT_NOTE"
	.sectionflags	@"SHF_NOTE_NV_TKINFO"
	.tkinfo
        /*0018*/ 	.word	0x00000002
        /*0030*/ 	.string	""
        /*0030*/ 	.string	"ptxas"
        /*0030*/ 	.string	"Cuda compilation tools, release 13.0, V13.0.88"
        /*0030*/ 	.string	"Build cuda_13.0.r13.0/compiler.36424714_0"
        /*0030*/ 	.string	"-arch sm_100 -m 64 "



//--------------------- .note.nv.cuinfo           --------------------------
	.section	.note.nv.cuinfo,"",@"SHT_NOTE"
	.sectionflags	@"SHF_NOTE_NV_CUINFO"
        /*0018*/ 	.short	0x0002
        /*001a*/ 	.short	0x0064
        /*001c*/ 	.short	0x0082
	.zero		2


//--------------------- .nv.info                  --------------------------
	.section	.nv.info,"",@"SHT_CUDA_INFO"
	.align	4


	//----- nvinfo : EIATTR_REGCOUNT
	.align		4
        /*0000*/ 	.byte	0x04, 0x2f
        /*0002*/ 	.short	(.L_1 - .L_0)
	.align		4
.L_0:
        /*0004*/ 	.word	index@(_Z16basic_matrixmultPiS_S_iii)
        /*0008*/ 	.word	0x00000020


	//----- nvinfo : EIATTR_FRAME_SIZE
	.align		4
.L_1:
        /*000c*/ 	.byte	0x04, 0x11
        /*000e*/ 	.short	(.L_3 - .L_2)
	.align		4
.L_2:
        /*0010*/ 	.word	index@(_Z16basic_matrixmultPiS_S_iii)
        /*0014*/ 	.word	0x00000000


	//----- nvinfo : EIATTR_REGCOUNT
	.align		4
.L_3:
        /*0018*/ 	.byte	0x04, 0x2f
        /*001a*/ 	.short	(.L_5 - .L_4)
	.align		4
.L_4:
        /*001c*/ 	.word	index@(_Z16tiled_matrixmultPiS_S_iii)
        /*0020*/ 	.word	0x00000020


	//----- nvinfo : EIATTR_FRAME_SIZE
	.align		4
.L_5:
        /*0024*/ 	.byte	0x04, 0x11
        /*0026*/ 	.short	(.L_7 - .L_6)
	.align		4
.L_6:
        /*0028*/ 	.word	index@(_Z16tiled_matrixmultPiS_S_iii)
        /*002c*/ 	.word	0x00000000


	//----- nvinfo : EIATTR_MIN_STACK_SIZE
	.align		4
.L_7:
        /*0030*/ 	.byte	0x04, 0x12
        /*0032*/ 	.short	(.L_9 - .L_8)
	.align		4
.L_8:
        /*0034*/ 	.word	index@(_Z16tiled_matrixmultPiS_S_iii)
        /*0038*/ 	.word	0x00000000


	//----- nvinfo : EIATTR_MIN_STACK_SIZE
	.align		4
.L_9:
        /*003c*/ 	.byte	0x04, 0x12
        /*003e*/ 	.short	(.L_11 - .L_10)
	.align		4
.L_10:
        /*0040*/ 	.word	index@(_Z16basic_matrixmultPiS_S_iii)
        /*0044*/ 	.word	0x00000000
.L_11:


//--------------------- .nv.compat                --------------------------
	.section	.nv.compat,"",@"SHT_CUDA_COMPAT_INFO"
	.align	4
        /*0000*/ 	.byte	0x02, 0x09, 0x00, 0x00, 0x02, 0x02, 0x01, 0x00, 0x02, 0x05, 0x05, 0x00, 0x03, 0x07, 0x01, 0x01
        /*0010*/ 	.byte	0x02, 0x03, 0x00, 0x00, 0x02, 0x06, 0x01, 0x00, 0x04, 0x0b, 0x08, 0x00, 0x09, 0x00, 0x00, 0x00
        /*0020*/ 	.byte	0x00, 0x00, 0x00, 0x00


//--------------------- .nv.info._Z16tiled_matrixmultPiS_S_iii --------------------------
	.section	.nv.info._Z16tiled_matrixmultPiS_S_iii,"",@"SHT_CUDA_INFO"
	.sectionflags	@""
	.align	4


	//----- nvinfo : EIATTR_CUDA_API_VERSION
	.align		4
        /*0000*/ 	.byte	0x04, 0x37
        /*0002*/ 	.short	(.L_13 - .L_12)
.L_12:
        /*0004*/ 	.word	0x00000082


	//----- nvinfo : EIATTR_KPARAM_INFO
	.align		4
.L_13:
        /*0008*/ 	.byte	0x04, 0x17
        /*000a*/ 	.short	(.L_15 - .L_14)
.L_14:
        /*000c*/ 	.word	0x00000000
        /*0010*/ 	.short	0x0005
        /*0012*/ 	.short	0x0020
        /*0014*/ 	.byte	0x00, 0xf0, 0x11, 0x00


	//----- nvinfo : EIATTR_KPARAM_INFO
	.align		4
.L_15:
        /*0018*/ 	.byte	0x04, 0x17
        /*001a*/ 	.short	(.L_17 - .L_16)
.L_16:
        /*001c*/ 	.word	0x00000000
        /*0020*/ 	.short	0x0004
        /*0022*/ 	.short	0x001c
        /*0024*/ 	.byte	0x00, 0xf0, 0x11, 0x00


	//----- nvinfo : EIATTR_KPARAM_INFO
	.align		4
.L_17:
        /*0028*/ 	.byte	0x04, 0x17
        /*002a*/ 	.short	(.L_19 - .L_18)
.L_18:
        /*002c*/ 	.word	0x00000000
        /*0030*/ 	.short	0x0003
        /*0032*/ 	.short	0x0018
        /*0034*/ 	.byte	0x00, 0xf0, 0x11, 0x00


	//----- nvinfo : EIATTR_KPARAM_INFO
	.align		4
.L_19:
        /*0038*/ 	.byte	0x04, 0x17
        /*003a*/ 	.short	(.L_21 - .L_20)
.L_20:
        /*003c*/ 	.word	0x00000000
        /*0040*/ 	.short	0x0002
        /*0042*/ 	.short	0x0010
        /*0044*/ 	.byte	0x00, 0xf5, 0x21, 0x00


	//----- nvinfo : EIATTR_KPARAM_INFO
	.align		4
.L_21:
        /*0048*/ 	.byte	0x04, 0x17
        /*004a*/ 	.short	(.L_23 - .L_22)
.L_22:
        /*004c*/ 	.word	0x00000000
        /*0050*/ 	.short	0x0001
        /*0052*/ 	.short	0x0008
        /*0054*/ 	.byte	0x00, 0xf5, 0x21, 0x00


	//----- nvinfo : EIATTR_KPARAM_INFO
	.align		4
.L_23:
        /*0058*/ 	.byte	0x04, 0x17
        /*005a*/ 	.short	(.L_25 - .L_24)
.L_24:
        /*005c*/ 	.word	0x00000000
        /*0060*/ 	.short	0x0000
        /*0062*/ 	.short	0x0000
        /*0064*/ 	.byte	0x00, 0xf5, 0x21, 0x00


	//----- nvinfo : EIATTR_SPARSE_MMA_MASK
	.align		4
.L_25:
        /*0068*/ 	.byte	0x03, 0x50
        /*006a*/ 	.short	0x0000


	//----- nvinfo : EIATTR_MAXREG_COUNT
	.align		4
        /*006c*/ 	.byte	0x03, 0x1b
        /*006e*/ 	.short	0x00ff


	//----- nvinfo : EIATTR_NUM_BARRIERS
	.align		4
        /*0070*/ 	.byte	0x02, 0x4c
        /*0072*/ 	.byte	0x01
	.zero		1


	//----- nvinfo : EIATTR_MERCURY_ISA_VERSION
	.align		4
        /*0074*/ 	.byte	0x03, 0x5f
        /*0076*/ 	.short	0x0101


	//----- nvinfo : EIATTR_VRC_CTA_INIT_COUNT
	.align		4
        /*0078*/ 	.byte	0x02, 0x4a
	.zero		1
	.zero		1


	//----- nvinfo : EIATTR_EXIT_INSTR_OFFSETS
	.align		4
        /*007c*/ 	.byte	0x04, 0x1c
        /*007e*/ 	.short	(.L_27 - .L_26)


	//   ....[0]....
.L_26:
        /*0080*/ 	.word	0x00000840


	//   ....[1]....
        /*0084*/ 	.word	0x00000890


	//----- nvinfo : EIATTR_CBANK_PARAM_SIZE
	.align		4
.L_27:
        /*0088*/ 	.byte	0x03, 0x19
        /*008a*/ 	.short	0x0024


	//----- nvinfo : EIATTR_PARAM_CBANK
	.align		4
        /*008c*/ 	.byte	0x04, 0x0a
        /*008e*/ 	.short	(.L_29 - .L_28)
	.align		4
.L_28:
        /*0090*/ 	.word	index@(.nv.constant0._Z16tiled_matrixmultPiS_S_iii)
        /*0094*/ 	.short	0x0380
        /*0096*/ 	.short	0x0024


	//----- nvinfo : EIATTR_SW_WAR
	.align		4
.L_29:
        /*0098*/ 	.byte	0x04, 0x36
        /*009a*/ 	.short	(.L_31 - .L_30)
.L_30:
        /*009c*/ 	.word	0x00000008
.L_31:


//--------------------- .nv.info._Z16basic_matrixmultPiS_S_iii --------------------------
	.section	.nv.info._Z16basic_matrixmultPiS_S_iii,"",@"SHT_CUDA_INFO"
	.sectionflags	@""
	.align	4


	//----- nvinfo : EIATTR_CUDA_API_VERSION
	.align		4
        /*0000*/ 	.byte	0x04, 0x37
        /*0002*/ 	.short	(.L_33 - .L_32)
.L_32:
        /*0004*/ 	.word	0x00000082


	//----- nvinfo : EIATTR_KPARAM_INFO
	.align		4
.L_33:
        /*0008*/ 	.byte	0x04, 0x17
        /*000a*/ 	.short	(.L_35 - .L_34)
.L_34:
        /*000c*/ 	.word	0x00000000
        /*0010*/ 	.short	0x0005
        /*0012*/ 	.short	0x0020
        /*0014*/ 	.byte	0x00, 0xf0, 0x11, 0x00


	//----- nvinfo : EIATTR_KPARAM_INFO
	.align		4
.L_35:
        /*0018*/ 	.byte	0x04, 0x17
        /*001a*/ 	.short	(.L_37 - .L_36)
.L_36:
        /*001c*/ 	.word	0x00000000
        /*0020*/ 	.short	0x0004
        /*0022*/ 	.short	0x001c
        /*0024*/ 	.byte	0x00, 0xf0, 0x11, 0x00


	//----- nvinfo : EIATTR_KPARAM_INFO
	.align		4
.L_37:
        /*0028*/ 	.byte	0x04, 0x17
        /*002a*/ 	.short	(.L_39 - .L_38)
.L_38:
        /*002c*/ 	.word	0x00000000
        /*0030*/ 	.short	0x0003
        /*0032*/ 	.short	0x0018
        /*0034*/ 	.byte	0x00, 0xf0, 0x11, 0x00


	//----- nvinfo : EIATTR_KPARAM_INFO
	.align		4
.L_39:
        /*0038*/ 	.byte	0x04, 0x17
        /*003a*/ 	.short	(.L_41 - .L_40)
.L_40:
        /*003c*/ 	.word	0x00000000
        /*0040*/ 	.short	0x0002
        /*0042*/ 	.short	0x0010
        /*0044*/ 	.byte	0x00, 0xf5, 0x21, 0x00


	//----- nvinfo : EIATTR_KPARAM_INFO
	.align		4
.L_41:
        /*0048*/ 	.byte	0x04, 0x17
        /*004a*/ 	.short	(.L_43 - .L_42)
.L_42:
        /*004c*/ 	.word	0x00000000
        /*0050*/ 	.short	0x0001
        /*0052*/ 	.short	0x0008
        /*0054*/ 	.byte	0x00, 0xf5, 0x21, 0x00


	//----- nvinfo : EIATTR_KPARAM_INFO
	.align		4
.L_43:
        /*0058*/ 	.byte	0x04, 0x17
        /*005a*/ 	.short	(.L_45 - .L_44)
.L_44:
        /*005c*/ 	.word	0x00000000
        /*0060*/ 	.short	0x0000
        /*0062*/ 	.short	0x0000
        /*0064*/ 	.byte	0x00, 0xf5, 0x21, 0x00


	//----- nvinfo : EIATTR_SPARSE_MMA_MASK
	.align		4
.L_45:
        /*0068*/ 	.byte	0x03, 0x50
        /*006a*/ 	.short	0x0000


	//----- nvinfo : EIATTR_MAXREG_COUNT
	.align		4
        /*006c*/ 	.byte	0x03, 0x1b
        /*006e*/ 	.short	0x00ff


	//----- nvinfo : EIATTR_MERCURY_ISA_VERSION
	.align		4
        /*0070*/ 	.byte	0x03, 0x5f
        /*0072*/ 	.short	0x0101


	//----- nvinfo : EIATTR_VRC_CTA_INIT_COUNT
	.align		4
        /*0074*/ 	.byte	0x02, 0x4a
	.zero		1
	.zero		1


	//----- nvinfo : EIATTR_EXIT_INSTR_OFFSETS
	.align		4
        /*0078*/ 	.byte	0x04, 0x1c
        /*007a*/ 	.short	(.L_47 - .L_46)


	//   ....[0]....
.L_46:
        /*007c*/ 	.word	0x000000d0


	//   ....[1]....
        /*0080*/ 	.word	0x000008e0


	//----- nvinfo : EIATTR_CBANK_PARAM_SIZE
	.align		4
.L_47:
        /*0084*/ 	.byte	0x03, 0x19
        /*0086*/ 	.short	0x0024


	//----- nvinfo : EIATTR_PARAM_CBANK
	.align		4
        /*0088*/ 	.byte	0x04, 0x0a
        /*008a*/ 	.short	(.L_49 - .L_48)
	.align		4
.L_48:
        /*008c*/ 	.word	index@(.nv.constant0._Z16basic_matrixmultPiS_S_iii)
        /*0090*/ 	.short	0x0380
        /*0092*/ 	.short	0x0024


	//----- nvinfo : EIATTR_SW_WAR
	.align		4
.L_49:
        /*0094*/ 	.byte	0x04, 0x36
        /*0096*/ 	.short	(.L_51 - .L_50)
.L_50:
        /*0098*/ 	.word	0x00000008
.L_51:


//--------------------- .nv.callgraph             --------------------------
	.section	.nv.callgraph,"",@"SHT_CUDA_CALLGRAPH"
	.align	4
	.sectionentsize	8
	.align		4
        /*0000*/ 	.word	0x00000000
	.align		4
        /*0004*/ 	.word	0xffffffff
	.align		4
        /*0008*/ 	.word	0x00000000
	.align		4
        /*000c*/ 	.word	0xfffffffe
	.align		4
        /*0010*/ 	.word	0x00000000
	.align		4
        /*0014*/ 	.word	0xfffffffd
	.align		4
        /*0018*/ 	.word	0x00000000
	.align		4
        /*001c*/ 	.word	0xfffffffc


//--------------------- .text._Z16tiled_matrixmultPiS_S_iii --------------------------
	.section	.text._Z16tiled_matrixmultPiS_S_iii,"ax",@progbits
	.align	128
        .global         _Z16tiled_matrixmultPiS_S_iii
        .type           _Z16tiled_matrixmultPiS_S_iii,@function
        .size           _Z16tiled_matrixmultPiS_S_iii,(.L_x_8 - _Z16tiled_matrixmultPiS_S_iii)
        .other          _Z16tiled_matrixmultPiS_S_iii,@"STO_CUDA_ENTRY STV_DEFAULT"
_Z16tiled_matrixmultPiS_S_iii:
.text._Z16tiled_matrixmultPiS_S_iii:
[----:B------:R-:W-:Y:S01]  /*0000*/  LDC R1, c[0x0][0x37c] ;  /* 0x0000df00ff017b82 */ /* 0x000fe20000000800 */
[----:B------:R-:W0:Y:S01]  /*0010*/  S2R R18, SR_CTAID.Y ;  /* 0x0000000000127919 */ /* 0x000e220000002600 */
[----:B------:R-:W1:Y:S01]  /*0020*/  LDCU UR9, c[0x0][0x39c] ;  /* 0x00007380ff0977ac */ /* 0x000e620008000800 */
[----:B------:R-:W-:Y:S01]  /*0030*/  HFMA2 R21, -RZ, RZ, 0, 0 ;  /* 0x00000000ff157431 */ /* 0x000fe200000001ff */
[----:B------:R-:W0:Y:S01]  /*0040*/  S2R R16, SR_TID.Y ;  /* 0x0000000000107919 */ /* 0x000e220000002200 */
[----:B------:R-:W2:Y:S01]  /*0050*/  LDCU UR13, c[0x0][0x3a0] ;  /* 0x00007400ff0d77ac */ /* 0x000ea20008000800 */
[----:B------:R-:W3:Y:S01]  /*0060*/  S2R R2, SR_CTAID.X ;  /* 0x0000000000027919 */ /* 0x000ee20000002500 */
[----:B------:R-:W4:Y:S01]  /*0070*/  LDCU.64 UR10, c[0x0][0x358] ;  /* 0x00006b00ff0a77ac */ /* 0x000f220008000a00 */
[----:B------:R-:W3:Y:S01]  /*0080*/  S2R R17, SR_TID.X ;  /* 0x0000000000117919 */ /* 0x000ee20000002100 */
[----:B-1----:R-:W-:Y:S01]  /*0090*/  UISETP.GE.AND UP0, UPT, UR9, -0x1e, UPT ;  /* 0xffffffe20900788c */ /* 0x002fe2000bf06270 */
[----:B0-----:R-:W-:-:S02]  /*00a0*/  LEA R18, R18, R16, 0x5 ;  /* 0x0000001012127211 */ /* 0x001fc400078e28ff */
[----:B---3--:R-:W-:-:S06]  /*00b0*/  LEA R19, R2, R17, 0x5 ;  /* 0x0000001102137211 */ /* 0x008fcc00078e28ff */
[----:B--2-4-:R-:W-:Y:S05]  /*00c0*/  BRA.U !UP0, `(.L_x_0) ;  /* 0x0000000508d07547 */ /* 0x014fea000b800000 */
[----:B------:R-:W0:Y:S01]  /*00d0*/  S2UR UR7, SR_CgaCtaId ;  /* 0x00000000000779c3 */ /* 0x000e220000008800 */
[----:B------:R-:W1:Y:S01]  /*00e0*/  LDCU UR12, c[0x0][0x3a0] ;  /* 0x00007400ff0c77ac */ /* 0x000e620008000800 */
[----:B------:R-:W-:Y:S01]  /*00f0*/  MOV R21, RZ ;  /* 0x000000ff00157202 */ /* 0x000fe20000000f00 */
[----:B------:R-:W-:Y:S01]  /*0100*/  IMAD R6, R18, UR9, R17 ;  /* 0x0000000912067c24 */ /* 0x000fe2000f8e0211 */
[----:B------:R-:W-:Y:S01]  /*0110*/  UMOV UR6, 0x400 ;  /* 0x0000040000067882 */ /* 0x000fe20000000000 */
[----:B------:R-:W-:-:S03]  /*0120*/  UIADD3 UR4, UPT, UPT, UR9, -0x1, URZ ;  /* 0xffffffff09047890 */ /* 0x000fc6000fffe0ff */
[----:B------:R-:W2:Y:S01]  /*0130*/  LDC R0, c[0x0][0x3a0] ;  /* 0x0000e800ff007b82 */ /* 0x000ea20000000800 */
[----:B------:R-:W3:Y:S01]  /*0140*/  LDCU.64 UR14, c[0x0][0x398] ;  /* 0x00007300ff0e77ac */ /* 0x000ee20008000a00 */
[----:B------:R-:W-:-:S04]  /*0150*/  USHF.R.S32.HI UR5, URZ, 0x1f, UR4 ;  /* 0x0000001fff057899 */ /* 0x000fc80008011404 */
[----:B------:R-:W-:Y:S01]  /*0160*/  ULEA.HI UR5, UR5, UR4, URZ, 0x5 ;  /* 0x0000000405057291 */ /* 0x000fe2000f8f28ff */
[----:B-1----:R-:W-:-:S03]  /*0170*/  IMAD R7, R16, UR12, R17 ;  /* 0x0000000c10077c24 */ /* 0x002fc6000f8e0211 */
[----:B------:R-:W-:Y:S02]  /*0180*/  USHF.R.S32.HI UR5, URZ, 0x5, UR5 ;  /* 0x00000005ff057899 */ /* 0x000fe40008011405 */
[----:B0-----:R-:W-:Y:S01]  /*0190*/  ULEA UR8, UR7, UR6, 0x18 ;  /* 0x0000000607087291 */ /* 0x001fe2000f8ec0ff */
[----:B------:R-:W-:Y:S01]  /*01a0*/  LEA R7, R2, R7, 0x5 ;  /* 0x0000000702077211 */ /* 0x000fe200078e28ff */
[----:B------:R-:W-:Y:S02]  /*01b0*/  UIADD3 UR6, UPT, UPT, UR6, 0x1000, URZ ;  /* 0x0000100006067890 */ /* 0x000fe4000fffe0ff */
[----:B------:R-:W-:Y:S02]  /*01c0*/  UIADD3 UR5, UPT, UPT, -UR5, URZ, URZ ;  /* 0x000000ff05057290 */ /* 0x000fe4000fffe1ff */
[----:B------:R-:W-:Y:S01]  /*01d0*/  ULEA UR6, UR7, UR6, 0x18 ;  /* 0x0000000607067291 */ /* 0x000fe2000f8ec0ff */
[----:B------:R-:W-:-:S04]  /*01e0*/  LEA R5, R16, UR8, 0x7 ;  /* 0x0000000810057c11 */ /* 0x000fc8000f8e38ff */
[C---:B------:R-:W-:Y:S02]  /*01f0*/  LEA R4, R17.reuse, R5, 0x2 ;  /* 0x0000000511047211 */ /* 0x040fe400078e10ff */
[----:B------:R-:W-:-:S04]  /*0200*/  LEA R3, R17, UR6, 0x2 ;  /* 0x0000000611037c11 */ /* 0x000fc8000f8e10ff */
[----:B---3--:R-:W-:-:S07]  /*0210*/  LEA R2, R16, R3, 0x7 ;  /* 0x0000000310027211 */ /* 0x008fce00078e38ff */
.L_x_1:
[----:B------:R-:W-:Y:S01]  /*0220*/  ISETP.GE.AND P1, PT, R17, UR15, PT ;  /* 0x0000000f11007c0c */ /* 0x000fe2000bf26270 */
[----:B------:R-:W-:Y:S01]  /*0230*/  HFMA2 R24, -RZ, RZ, 0, 0 ;  /* 0x00000000ff187431 */ /* 0x000fe200000001ff */
[----:B------:R-:W-:Y:S02]  /*0240*/  ISETP.GE.AND P0, PT, R16, UR15, PT ;  /* 0x0000000f10007c0c */ /* 0x000fe4000bf06270 */
[----:B------:R-:W-:Y:S02]  /*0250*/  ISETP.GE.OR P1, PT, R18, UR14, P1 ;  /* 0x0000000e12007c0c */ /* 0x000fe40008f26670 */
[----:B--2---:R-:W-:Y:S02]  /*0260*/  ISETP.GE.OR P0, PT, R19, R0, P0 ;  /* 0x000000001300720c */ /* 0x004fe40000706670 */
[----:B------:R-:W-:-:S09]  /*0270*/  MOV R29, RZ ;  /* 0x000000ff001d7202 */ /* 0x000fd20000000f00 */
[----:B------:R-:W0:Y:S08]  /*0280*/  @!P1 LDC.64 R10, c[0x0][0x380] ;  /* 0x0000e000ff0a9b82 */ /* 0x000e300000000a00 */
[----:B------:R-:W1:Y:S01]  /*0290*/  @!P0 LDC.64 R8, c[0x0][0x388] ;  /* 0x0000e200ff088b82 */ /* 0x000e620000000a00 */
[----:B0-----:R-:W-:-:S05]  /*02a0*/  @!P1 IMAD.WIDE R10, R6, 0x4, R10 ;  /* 0x00000004060a9825 */ /* 0x001fca00078e020a */
[----:B------:R-:W2:Y:S01]  /*02b0*/  @!P1 LDG.E R29, desc[UR10][R10.64] ;  /* 0x0000000a0a1d9981 */ /* 0x000ea2000c1e1900 */
[----:B-1----:R-:W-:-:S05]  /*02c0*/  @!P0 IMAD.WIDE R22, R7, 0x4, R8 ;  /* 0x0000000407168825 */ /* 0x002fca00078e0208 */
[----:B------:R-:W3:Y:S01]  /*02d0*/  @!P0 LDG.E R24, desc[UR10][R22.64] ;  /* 0x0000000a16188981 */ /* 0x000ee2000c1e1900 */
[----:B------:R-:W-:-:S04]  /*02e0*/  UIADD3 UR5, UPT, UPT, UR5, 0x1, URZ ;  /* 0x0000000105057890 */ /* 0x000fc8000fffe0ff */
[----:B------:R-:W-:Y:S01]  /*02f0*/  UISETP.NE.AND UP0, UPT, UR5, 0x1, UPT ;  /* 0x000000010500788c */ /* 0x000fe2000bf05270 */
[----:B------:R-:W-:Y:S01]  /*0300*/  IADD3 R16, PT, PT, R16, 0x20, RZ ;  /* 0x0000002010107810 */ /* 0x000fe20007ffe0ff */
[----:B--2---:R-:W-:Y:S04]  /*0310*/  STS [R4], R29 ;  /* 0x0000001d04007388 */ /* 0x004fe80000000800 */
[----:B---3--:R-:W-:Y:S01]  /*0320*/  STS [R2], R24 ;  /* 0x0000001802007388 */ /* 0x008fe20000000800 */
[----:B------:R-:W-:Y:S06]  /*0330*/  BAR.SYNC.DEFER_BLOCKING 0x0 ;  /* 0x0000000000007b1d */ /* 0x000fec0000010000 */
[----:B------:R-:W-:Y:S04]  /*0340*/  LDS R28, [R3] ;  /* 0x00000000031c7984 */ /* 0x000fe80000000800 */
[----:B------:R-:W0:Y:S04]  /*0350*/  LDS.128 R12, [R5] ;  /* 0x00000000050c7984 */ /* 0x000e280000000c00 */
[----:B------:R-:W1:Y:S04]  /*0360*/  LDS R22, [R3+0x80] ;  /* 0x0000800003167984 */ /* 0x000e680000000800 */
[----:B------:R-:W2:Y:S04]  /*0370*/  LDS R27, [R3+0x100] ;  /* 0x00010000031b7984 */ /* 0x000ea80000000800 */
[----:B------:R-:W3:Y:S04]  /*0380*/  LDS R26, [R3+0x180] ;  /* 0x00018000031a7984 */ /* 0x000ee80000000800 */
[----:B------:R-:W-:Y:S04]  /*0390*/  LDS R25, [R3+0x200] ;  /* 0x0002000003197984 */ /* 0x000fe80000000800 */
[----:B------:R-:W4:Y:S04]  /*03a0*/  LDS.128 R8, [R5+0x10] ;  /* 0x0000100005087984 */ /* 0x000f280000000c00 */
[----:B------:R-:W5:Y:S04]  /*03b0*/  LDS R20, [R3+0x280] ;  /* 0x0002800003147984 */ /* 0x000f680000000800 */
[----:B------:R-:W-:Y:S04]  /*03c0*/  LDS R24, [R3+0x380] ;  /* 0x0003800003187984 */ /* 0x000fe80000000800 */
[----:B------:R-:W-:Y:S01]  /*03d0*/  LDS R23, [R3+0x400] ;  /* 0x0004000003177984 */ /* 0x000fe20000000800 */
[----:B0-----:R-:W-:-:S03]  /*03e0*/  IMAD R12, R12, R28, R21 ;  /* 0x0000001c0c0c7224 */ /* 0x001fc600078e0215 */
[----:B------:R-:W0:Y:S01]  /*03f0*/  LDS R21, [R3+0x300] ;  /* 0x0003000003157984 */ /* 0x000e220000000800 */
[----:B-1----:R-:W-:-:S03]  /*0400*/  IMAD R12, R22, R13, R12 ;  /* 0x0000000d160c7224 */ /* 0x002fc600078e020c */
[----:B------:R-:W-:Y:S01]  /*0410*/  LDS R22, [R3+0x480] ;  /* 0x0004800003167984 */ /* 0x000fe20000000800 */
[----:B--2---:R-:W-:-:S04]  /*0420*/  IMAD R12, R27, R14, R12 ;  /* 0x0000000e1b0c7224 */ /* 0x004fc800078e020c */
[----:B---3--:R-:W-:Y:S02]  /*0430*/  IMAD R26, R26, R15, R12 ;  /* 0x0000000f1a1a7224 */ /* 0x008fe400078e020c */
[----:B------:R-:W1:Y:S02]  /*0440*/  LDS.128 R12, [R5+0x20] ;  /* 0x00002000050c7984 */ /* 0x000e640000000c00 */
[----:B----4-:R-:W-:Y:S02]  /*0450*/  IMAD R8, R8, R25, R26 ;  /* 0x0000001908087224 */ /* 0x010fe400078e021a */
[----:B------:R-:W2:Y:S02]  /*0460*/  LDS R25, [R3+0x500] ;  /* 0x0005000003197984 */ /* 0x000ea40000000800 */
[----:B-----5:R-:W-:Y:S02]  /*0470*/  IMAD R8, R20, R9, R8 ;  /* 0x0000000914087224 */ /* 0x020fe400078e0208 */
[----:B------:R-:W3:Y:S04]  /*0480*/  LDS R26, [R3+0x580] ;  /* 0x00058000031a7984 */ /* 0x000ee80000000800 */
[----:B------:R-:W-:Y:S01]  /*0490*/  LDS R20, [R3+0x680] ;  /* 0x0006800003147984 */ /* 0x000fe20000000800 */
[----:B0-----:R-:W-:-:S03]  /*04a0*/  IMAD R8, R21, R10, R8 ;  /* 0x0000000a15087224 */ /* 0x001fc600078e0208 */
[----:B------:R-:W-:Y:S01]  /*04b0*/  LDS R21, [R3+0x600] ;  /* 0x0006000003157984 */ /* 0x000fe20000000800 */
[----:B------:R-:W-:-:S03]  /*04c0*/  IMAD R24, R24, R11, R8 ;  /* 0x0000000b18187224 */ /* 0x000fc600078e0208 */
[----:B------:R-:W0:Y:S01]  /*04d0*/  LDS.128 R8, [R5+0x30] ;  /* 0x0000300005087984 */ /* 0x000e220000000c00 */
[----:B-1----:R-:W-:-:S03]  /*04e0*/  IMAD R12, R12, R23, R24 ;  /* 0x000000170c0c7224 */ /* 0x002fc600078e0218 */
[----:B------:R-:W1:Y:S01]  /*04f0*/  LDS R23, [R3+0x700] ;  /* 0x0007000003177984 */ /* 0x000e620000000800 */
[----:B------:R-:W-:-:S03]  /*0500*/  IMAD R12, R22, R13, R12 ;  /* 0x0000000d160c7224 */ /* 0x000fc600078e020c */
[----:B------:R-:W4:Y:S01]  /*0510*/  LDS R24, [R3+0x780] ;  /* 0x0007800003187984 */ /* 0x000f220000000800 */
[----:B--2---:R-:W-:-:S03]  /*0520*/  IMAD R12, R25, R14, R12 ;  /* 0x0000000e190c7224 */ /* 0x004fc600078e020c */
[----:B------:R-:W-:Y:S01]  /*0530*/  LDS R25, [R3+0x800] ;  /* 0x0008000003197984 */ /* 0x000fe20000000800 */
[----:B---3--:R-:W-:-:S03]  /*0540*/  IMAD R26, R26, R15, R12 ;  /* 0x0000000f1a1a7224 */ /* 0x008fc600078e020c */
[----:B------:R-:W2:Y:S04]  /*0550*/  LDS.128 R12, [R5+0x40] ;  /* 0x00004000050c7984 */ /* 0x000ea80000000c00 */
[----:B------:R-:W3:Y:S01]  /*0560*/  LDS R22, [R3+0x880] ;  /* 0x0008800003167984 */ /* 0x000ee20000000800 */
[----:B0-----:R-:W-:-:S03]  /*0570*/  IMAD R8, R8, R21, R26 ;  /* 0x0000001508087224 */ /* 0x001fc600078e021a */
[----:B------:R-:W0:Y:S04]  /*0580*/  LDS R21, [R3+0x900] ;  /* 0x0009000003157984 */ /* 0x000e280000000800 */
[----:B------:R-:W5:Y:S01]  /*0590*/  LDS R26, [R3+0x980] ;  /* 0x00098000031a7984 */ /* 0x000f620000000800 */
[----:B------:R-:W-:-:S03]  /*05a0*/  IMAD R8, R20, R9, R8 ;  /* 0x0000000914087224 */ /* 0x000fc600078e0208 */
[----:B------:R-:W-:Y:S01]  /*05b0*/  LDS R20, [R3+0xa80] ;  /* 0x000a800003147984 */ /* 0x000fe20000000800 */
[----:B-1----:R-:W-:-:S03]  /*05c0*/  IMAD R8, R23, R10, R8 ;  /* 0x0000000a17087224 */ /* 0x002fc600078e0208 */
[----:B------:R-:W-:Y:S01]  /*05d0*/  LDS R23, [R3+0xa00] ;  /* 0x000a000003177984 */ /* 0x000fe20000000800 */
[----:B----4-:R-:W-:-:S03]  /*05e0*/  IMAD R24, R24, R11, R8 ;  /* 0x0000000b18187224 */ /* 0x010fc600078e0208 */
[----:B------:R-:W1:Y:S01]  /*05f0*/  LDS.128 R8, [R5+0x50] ;  /* 0x0000500005087984 */ /* 0x000e620000000c00 */
[----:B--2---:R-:W-:-:S03]  /*0600*/  IMAD R12, R12, R25, R24 ;  /* 0x000000190c0c7224 */ /* 0x004fc600078e0218 */
[----:B------:R-:W2:Y:S01]  /*0610*/  LDS R25, [R3+0xb00] ;  /* 0x000b000003197984 */ /* 0x000ea20000000800 */
[----:B---3--:R-:W-:-:S03]  /*0620*/  IMAD R12, R22, R13, R12 ;  /* 0x0000000d160c7224 */ /* 0x008fc600078e020c */
[----:B------:R-:W3:Y:S04]  /*0630*/  LDS R22, [R3+0xb80] ;  /* 0x000b800003167984 */ /* 0x000ee80000000800 */
[----:B------:R-:W-:Y:S01]  /*0640*/  LDS R24, [R3+0xc80] ;  /* 0x000c800003187984 */ /* 0x000fe20000000800 */
[----:B0-----:R-:W-:-:S03]  /*0650*/  IMAD R12, R21, R14, R12 ;  /* 0x0000000e150c7224 */ /* 0x001fc600078e020c */
[----:B------:R-:W-:Y:S01]  /*0660*/  LDS R21, [R3+0xc00] ;  /* 0x000c000003157984 */ /* 0x000fe20000000800 */
[----:B-----5:R-:W-:-:S03]  /*0670*/  IMAD R26, R26, R15, R12 ;  /* 0x0000000f1a1a7224 */ /* 0x020fc600078e020c */
        /* <DEDUP_REMOVED lines=13> */
[----:B------:R-:W-:-:S04]  /*0750*/  IMAD R13, R24, R13, R26 ;  /* 0x0000000d180d7224 */ /* 0x000fc800078e021a */
[----:B-1----:R-:W-:-:S04]  /*0760*/  IMAD R13, R23, R14, R13 ;  /* 0x0000000e170d7224 */ /* 0x002fc800078e020d */
[----:B----4-:R-:W-:-:S04]  /*0770*/  IMAD R13, R20, R15, R13 ;  /* 0x0000000f140d7224 */ /* 0x010fc800078e020d */
[----:B--2---:R-:W-:-:S04]  /*0780*/  IMAD R8, R8, R25, R13 ;  /* 0x0000001908087224 */ /* 0x004fc800078e020d */
[----:B---3--:R-:W-:Y:S01]  /*0790*/  IMAD R8, R22, R9, R8 ;  /* 0x0000000916087224 */ /* 0x008fe200078e0208 */
[----:B------:R-:W-:Y:S02]  /*07a0*/  IADD3 R17, PT, PT, R17, 0x20, RZ ;  /* 0x0000002011117810 */ /* 0x000fe40007ffe0ff */
[----:B------:R-:W-:Y:S02]  /*07b0*/  IADD3 R6, PT, PT, R6, 0x20, RZ ;  /* 0x0000002006067810 */ /* 0x000fe40007ffe0ff */
[----:B------:R-:W-:Y:S01]  /*07c0*/  LEA R7, R0, R7, 0x5 ;  /* 0x0000000700077211 */ /* 0x000fe200078e28ff */
[----:B0-----:R-:W-:-:S04]  /*07d0*/  IMAD R21, R21, R10, R8 ;  /* 0x0000000a15157224 */ /* 0x001fc800078e0208 */
[----:B-----5:R-:W-:Y:S01]  /*07e0*/  IMAD R21, R12, R11, R21 ;  /* 0x0000000b0c157224 */ /* 0x020fe200078e0215 */
[----:B------:R-:W-:Y:S06]  /*07f0*/  BAR.SYNC.DEFER_BLOCKING 0x0 ;  /* 0x0000000000007b1d */ /* 0x000fec0000010000 */
[----:B------:R-:W-:Y:S05]  /*0800*/  BRA.U UP0, `(.L_x_1) ;  /* 0xfffffff900847547 */ /* 0x000fea000b83ffff */
.L_x_0:
[----:B------:R-:W0:Y:S01]  /*0810*/  LDCU UR4, c[0x0][0x398] ;  /* 0x00007300ff0477ac */ /* 0x000e220008000800 */
[----:B------:R-:W-:-:S04]  /*0820*/  ISETP.GE.AND P0, PT, R19, UR13, PT ;  /* 0x0000000d13007c0c */ /* 0x000fc8000bf06270 */
[----:B0-----:R-:W-:-:S13]  /*0830*/  ISETP.GE.OR P0, PT, R18, UR4, P0 ;  /* 0x0000000412007c0c */ /* 0x001fda0008706670 */
[----:B------:R-:W-:Y:S05]  /*0840*/  @P0 EXIT ;  /* 0x000000000000094d */ /* 0x000fea0003800000 */
[----:B------:R-:W0:Y:S01]  /*0850*/  LDC.64 R2, c[0x0][0x390] ;  /* 0x0000e400ff027b82 */ /* 0x000e220000000a00 */
[----:B------:R-:W-:-:S04]  /*0860*/  IMAD R19, R18, UR13, R19 ;  /* 0x0000000d12137c24 */ /* 0x000fc8000f8e0213 */
[----:B0-----:R-:W-:-:S05]  /*0870*/  IMAD.WIDE.U32 R2, R19, 0x4, R2 ;  /* 0x0000000413027825 */ /* 0x001fca00078e0002 */
[----:B------:R-:W-:Y:S01]  /*0880*/  STG.E desc[UR10][R2.64], R21 ;  /* 0x0000001502007986 */ /* 0x000fe2000c10190a */
[----:B------:R-:W-:Y:S05]  /*0890*/  EXIT ;  /* 0x000000000000794d */ /* 0x000fea0003800000 */
.L_x_2:
[----:B------:R-:W-:-:S00]  /*08a0*/  BRA `(.L_x_2) ;  /* 0xfffffffc00fc7947 */ /* 0x000fc0000383ffff */
[----:B------:R-:W-:-:S00]  /*08b0*/  NOP ;  /* 0x0000000000007918 */ /* 0x000fc00000000000 */
        /* <DEDUP_REMOVED lines=12> */
.L_x_8:


//--------------------- .text._Z16basic_matrixmultPiS_S_iii --------------------------
	.section	.text._Z16basic_matrixmultPiS_S_iii,"ax",@progbits
	.align	128
        .global         _Z16basic_matrixmultPiS_S_iii
        .type           _Z16basic_matrixmultPiS_S_iii,@function
        .size           _Z16basic_matrixmultPiS_S_iii,(.L_x_9 - _Z16basic_matrixmultPiS_S_iii)
        .other          _Z16basic_matrixmultPiS_S_iii,@"STO_CUDA_ENTRY STV_DEFAULT"
_Z16basic_matrixmultPiS_S_iii:
.text._Z16basic_matrixmultPiS_S_iii:
[----:B------:R-:W-:Y:S01]  /*0000*/  LDC R1, c[0x0][0x37c] ;  /* 0x0000df00ff017b82 */ /* 0x000fe20000000800 */
[----:B------:R-:W0:Y:S07]  /*0010*/  S2R R5, SR_TID.X ;  /* 0x0000000000057919 */ /* 0x000e2e0000002100 */
[----:B------:R-:W1:Y:S01]  /*0020*/  LDC R16, c[0x0][0x364] ;  /* 0x0000d900ff107b82 */ /* 0x000e620000000800 */
[----:B------:R-:W2:Y:S01]  /*0030*/  LDCU UR6, c[0x0][0x398] ;  /* 0x00007300ff0677ac */ /* 0x000ea20008000800 */
[----:B------:R-:W1:Y:S06]  /*0040*/  S2R R3, SR_TID.Y ;  /* 0x0000000000037919 */ /* 0x000e6c0000002200 */
[----:B------:R-:W0:Y:S08]  /*0050*/  S2UR UR5, SR_CTAID.X ;  /* 0x00000000000579c3 */ /* 0x000e300000002500 */
[----:B------:R-:W0:Y:S08]  /*0060*/  LDC R0, c[0x0][0x360] ;  /* 0x0000d800ff007b82 */ /* 0x000e300000000800 */
[----:B------:R-:W1:Y:S08]  /*0070*/  S2UR UR4, SR_CTAID.Y ;  /* 0x00000000000479c3 */ /* 0x000e700000002600 */
[----:B------:R-:W3:Y:S01]  /*0080*/  LDC R17, c[0x0][0x3a0] ;  /* 0x0000e800ff117b82 */ /* 0x000ee20000000800 */
[----:B0-----:R-:W-:-:S02]  /*0090*/  IMAD R0, R0, UR5, R5 ;  /* 0x0000000500007c24 */ /* 0x001fc4000f8e0205 */
[----:B-1----:R-:W-:-:S03]  /*00a0*/  IMAD R16, R16, UR4, R3 ;  /* 0x0000000410107c24 */ /* 0x002fc6000f8e0203 */
[----:B---3--:R-:W-:-:S04]  /*00b0*/  ISETP.GE.AND P0, PT, R0, R17, PT ;  /* 0x000000110000720c */ /* 0x008fc80003f06270 */
[----:B--2---:R-:W-:-:S13]  /*00c0*/  ISETP.GE.OR P0, PT, R16, UR6, P0 ;  /* 0x0000000610007c0c */ /* 0x004fda0008706670 */
[----:B------:R-:W-:Y:S05]  /*00d0*/  @P0 EXIT ;  /* 0x000000000000094d */ /* 0x000fea0003800000 */
[----:B------:R-:W0:Y:S01]  /*00e0*/  LDC R19, c[0x0][0x39c] ;  /* 0x0000e700ff137b82 */ /* 0x000e220000000800 */
[----:B------:R-:W1:Y:S01]  /*00f0*/  LDCU.64 UR4, c[0x0][0x358] ;  /* 0x00006b00ff0477ac */ /* 0x000e620008000a00 */
[----:B------:R-:W-:Y:S01]  /*0100*/  HFMA2 R24, -RZ, RZ, 0, 0 ;  /* 0x00000000ff187431 */ /* 0x000fe200000001ff */
[----:B0-----:R-:W-:-:S13]  /*0110*/  ISETP.GE.AND P0, PT, R19, 0x1, PT ;  /* 0x000000011300780c */ /* 0x001fda0003f06270 */
[----:B-1----:R-:W-:Y:S05]  /*0120*/  @!P0 BRA `(.L_x_3) ;  /* 0x0000000400dc8947 */ /* 0x002fea0003800000 */
[C---:B------:R-:W-:Y:S01]  /*0130*/  ISETP.GE.U32.AND P1, PT, R19.reuse, 0x8, PT ;  /* 0x000000081300780c */ /* 0x040fe20003f26070 */
[----:B------:R-:W-:Y:S01]  /*0140*/  IMAD R20, R16, R19, RZ ;  /* 0x0000001310147224 */ /* 0x000fe200078e02ff */
[----:B------:R-:W-:Y:S02]  /*0150*/  LOP3.LUT R27, R19, 0x7, RZ, 0xc0, !PT ;  /* 0x00000007131b7812 */ /* 0x000fe400078ec0ff */
[----:B------:R-:W-:Y:S02]  /*0160*/  MOV R21, RZ ;  /* 0x000000ff00157202 */ /* 0x000fe40000000f00 */
[----:B------:R-:W-:Y:S02]  /*0170*/  ISETP.NE.AND P0, PT, R27, RZ, PT ;  /* 0x000000ff1b00720c */ /* 0x000fe40003f05270 */
[----:B------:R-:W-:-:S05]  /*0180*/  MOV R24, RZ ;  /* 0x000000ff00187202 */ /* 0x000fca0000000f00 */
[----:B------:R-:W-:Y:S06]  /*0190*/  @!P1 BRA `(.L_x_4) ;  /* 0x0000000000c09947 */ /* 0x000fec0003800000 */
[----:B------:R-:W0:Y:S01]  /*01a0*/  LDC.64 R2, c[0x0][0x380] ;  /* 0x0000e000ff027b82 */ /* 0x000e220000000a00 */
[----:B------:R-:W-:Y:S02]  /*01b0*/  LOP3.LUT R21, R19, 0x7ffffff8, RZ, 0xc0, !PT ;  /* 0x7ffffff813157812 */ /* 0x000fe400078ec0ff */
[----:B------:R-:W-:Y:S02]  /*01c0*/  MOV R24, RZ ;  /* 0x000000ff00187202 */ /* 0x000fe40000000f00 */
[----:B------:R-:W-:Y:S02]  /*01d0*/  MOV R18, R0 ;  /* 0x0000000000127202 */ /* 0x000fe40000000f00 */
[----:B------:R-:W-:Y:S01]  /*01e0*/  IADD3 R22, PT, PT, -R21, RZ, RZ ;  /* 0x000000ff15167210 */ /* 0x000fe20007ffe1ff */
[----:B0-----:R-:W-:-:S03]  /*01f0*/  IMAD.WIDE.U32 R2, R20, 0x4, R2 ;  /* 0x0000000414027825 */ /* 0x001fc600078e0002 */
[----:B------:R-:W-:-:S04]  /*0200*/  IADD3 R4, P1, PT, R2, 0x10, RZ ;  /* 0x0000001002047810 */ /* 0x000fc80007f3e0ff */
[----:B------:R-:W-:-:S09]  /*0210*/  IADD3.X R3, PT, PT, RZ, R3, RZ, P1, !PT ;  /* 0x00000003ff037210 */ /* 0x000fd20000ffe4ff */
.L_x_5:
[----:B------:R-:W0:Y:S01]  /*0220*/  LDC.64 R14, c[0x0][0x388] ;  /* 0x0000e200ff0e7b82 */ /* 0x000e220000000a00 */
[----:B------:R-:W-:-:S05]  /*0230*/  MOV R2, R4 ;  /* 0x0000000400027202 */ /* 0x000fca0000000f00 */
[----:B------:R-:W2:Y:S04]  /*0240*/  LDG.E R25, desc[UR4][R2.64+-0x10] ;  /* 0xfffff00402197981 */ /* 0x000ea8000c1e1900 */
[----:B------:R-:W3:Y:S04]  /*0250*/  LDG.E R23, desc[UR4][R2.64+-0xc] ;  /* 0xfffff40402177981 */ /* 0x000ee8000c1e1900 */
[----:B------:R-:W4:Y:S04]  /*0260*/  LDG.E R29, desc[UR4][R2.64+-0x8] ;  /* 0xfffff804021d7981 */ /* 0x000f28000c1e1900 */
[----:B------:R-:W5:Y:S01]  /*0270*/  LDG.E R28, desc[UR4][R2.64+-0x4] ;  /* 0xfffffc04021c7981 */ /* 0x000f62000c1e1900 */
[----:B0-----:R-:W-:-:S05]  /*0280*/  IMAD.WIDE R14, R18, 0x4, R14 ;  /* 0x00000004120e7825 */ /* 0x001fca00078e020e */
[----:B------:R0:W2:Y:S01]  /*0290*/  LDG.E R26, desc[UR4][R14.64] ;  /* 0x000000040e1a7981 */ /* 0x0000a2000c1e1900 */
[----:B------:R-:W-:-:S04]  /*02a0*/  IMAD.WIDE R12, R17, 0x4, R14 ;  /* 0x00000004110c7825 */ /* 0x000fc800078e020e */
[C---:B------:R-:W-:Y:S02]  /*02b0*/  IMAD.WIDE R4, R17.reuse, 0x4, R12 ;  /* 0x0000000411047825 */ /* 0x040fe400078e020c */
[----:B------:R-:W3:Y:S02]  /*02c0*/  LDG.E R12, desc[UR4][R12.64] ;  /* 0x000000040c0c7981 */ /* 0x000ee4000c1e1900 */
[C---:B------:R-:W-:Y:S02]  /*02d0*/  IMAD.WIDE R8, R17.reuse, 0x4, R4 ;  /* 0x0000000411087825 */ /* 0x040fe400078e0204 */
[----:B------:R-:W4:Y:S02]  /*02e0*/  LDG.E R4, desc[UR4][R4.64] ;  /* 0x0000000404047981 */ /* 0x000f24000c1e1900 */
[C---:B------:R-:W-:Y:S02]  /*02f0*/  IMAD.WIDE R6, R17.reuse, 0x4, R8 ;  /* 0x0000000411067825 */ /* 0x040fe400078e0208 */
[----:B------:R-:W5:Y:S02]  /*0300*/  LDG.E R8, desc[UR4][R8.64] ;  /* 0x0000000408087981 */ /* 0x000f64000c1e1900 */
[----:B------:R-:W-:-:S02]  /*0310*/  IMAD.WIDE R10, R17, 0x4, R6 ;  /* 0x00000004110a7825 */ /* 0x000fc400078e0206 */
[----:B------:R-:W5:Y:S04]  /*0320*/  LDG.E R5, desc[UR4][R2.64] ;  /* 0x0000000402057981 */ /* 0x000f68000c1e1900 */
[----:B------:R-:W5:Y:S01]  /*0330*/  LDG.E R6, desc[UR4][R6.64] ;  /* 0x0000000406067981 */ /* 0x000f62000c1e1900 */
[----:B0-----:R-:W-:-:S03]  /*0340*/  IMAD.WIDE R14, R17, 0x4, R10 ;  /* 0x00000004110e7825 */ /* 0x001fc600078e020a */
[----:B------:R-:W5:Y:S04]  /*0350*/  LDG.E R10, desc[UR4][R10.64] ;  /* 0x000000040a0a7981 */ /* 0x000f68000c1e1900 */
[----:B------:R-:W5:Y:S04]  /*0360*/  LDG.E R13, desc[UR4][R14.64] ;  /* 0x000000040e0d7981 */ /* 0x000f68000c1e1900 */
[----:B------:R-:W5:Y:S04]  /*0370*/  LDG.E R7, desc[UR4][R2.64+0x4] ;  /* 0x0000040402077981 */ /* 0x000f68000c1e1900 */
[----:B------:R-:W5:Y:S01]  /*0380*/  LDG.E R9, desc[UR4][R2.64+0xc] ;  /* 0x00000c0402097981 */ /* 0x000f62000c1e1900 */
[----:B--2---:R-:W-:-:S02]  /*0390*/  IMAD R26, R25, R26, R24 ;  /* 0x0000001a191a7224 */ /* 0x004fc400078e0218 */
[----:B------:R-:W-:Y:S02]  /*03a0*/  IMAD.WIDE R24, R17, 0x4, R14 ;  /* 0x0000000411187825 */ /* 0x000fe400078e020e */
[----:B------:R0:W2:Y:S04]  /*03b0*/  LDG.E R14, desc[UR4][R2.64+0x8] ;  /* 0x00000804020e7981 */ /* 0x0000a8000c1e1900 */
[----:B------:R-:W2:Y:S01]  /*03c0*/  LDG.E R24, desc[UR4][R24.64] ;  /* 0x0000000418187981 */ /* 0x000ea2000c1e1900 */
[----:B---3--:R-:W-:Y:S01]  /*03d0*/  IMAD R12, R23, R12, R26 ;  /* 0x0000000c170c7224 */ /* 0x008fe200078e021a */
[----:B------:R-:W-:-:S03]  /*03e0*/  IADD3 R22, PT, PT, R22, 0x8, RZ ;  /* 0x0000000816167810 */ /* 0x000fc60007ffe0ff */
[----:B----4-:R-:W-:Y:S01]  /*03f0*/  IMAD R29, R29, R4, R12 ;  /* 0x000000041d1d7224 */ /* 0x010fe200078e020c */
[----:B------:R-:W-:-:S03]  /*0400*/  ISETP.NE.AND P1, PT, R22, RZ, PT ;  /* 0x000000ff1600720c */ /* 0x000fc60003f25270 */
[----:B-----5:R-:W-:Y:S01]  /*0410*/  IMAD R8, R28, R8, R29 ;  /* 0x000000081c087224 */ /* 0x020fe200078e021d */
[----:B------:R-:W-:-:S03]  /*0420*/  IADD3 R4, P2, PT, R2, 0x20, RZ ;  /* 0x0000002002047810 */ /* 0x000fc60007f5e0ff */
[----:B------:R-:W-:Y:S01]  /*0430*/  IMAD R5, R5, R6, R8 ;  /* 0x0000000605057224 */ /* 0x000fe200078e0208 */
[----:B0-----:R-:W-:Y:S02]  /*0440*/  IADD3.X R3, PT, PT, RZ, R3, RZ, P2, !PT ;  /* 0x00000003ff037210 */ /* 0x001fe400017fe4ff */
[----:B------:R-:W-:Y:S01]  /*0450*/  LEA R18, R17, R18, 0x3 ;  /* 0x0000001211127211 */ /* 0x000fe200078e18ff */
[----:B------:R-:W-:-:S04]  /*0460*/  IMAD R5, R7, R10, R5 ;  /* 0x0000000a07057224 */ /* 0x000fc800078e0205 */
[----:B--2---:R-:W-:-:S04]  /*0470*/  IMAD R5, R14, R13, R5 ;  /* 0x0000000d0e057224 */ /* 0x004fc800078e0205 */
[----:B------:R-:W-:Y:S01]  /*0480*/  IMAD R24, R9, R24, R5 ;  /* 0x0000001809187224 */ /* 0x000fe200078e0205 */
[----:B------:R-:W-:Y:S06]  /*0490*/  @P1 BRA `(.L_x_5) ;  /* 0xfffffffc00601947 */ /* 0x000fec000383ffff */
.L_x_4:
[----:B------:R-:W-:Y:S05]  /*04a0*/  @!P0 BRA `(.L_x_3) ;  /* 0x0000000000fc8947 */ /* 0x000fea0003800000 */
[----:B------:R-:W-:Y:S02]  /*04b0*/  ISETP.GE.U32.AND P1, PT, R27, 0x4, PT ;  /* 0x000000041b00780c */ /* 0x000fe40003f26070 */
[----:B------:R-:W-:-:S04]  /*04c0*/  LOP3.LUT R14, R19, 0x3, RZ, 0xc0, !PT ;  /* 0x00000003130e7812 */ /* 0x000fc800078ec0ff */
[----:B------:R-:W-:-:S07]  /*04d0*/  ISETP.NE.AND P0, PT, R14, RZ, PT ;  /* 0x000000ff0e00720c */ /* 0x000fce0003f05270 */
[----:B------:R-:W-:Y:S06]  /*04e0*/  @!P1 BRA `(.L_x_6) ;  /* 0x00000000006c9947 */ /* 0x000fec0003800000 */
[----:B------:R-:W0:Y:S01]  /*04f0*/  LDC.64 R4, c[0x0][0x388] ;  /* 0x0000e200ff047b82 */ /* 0x000e220000000a00 */
[----:B------:R-:W1:Y:S01]  /*0500*/  LDCU.64 UR6, c[0x0][0x380] ;  /* 0x00007000ff0677ac */ /* 0x000e620008000a00 */
[----:B------:R-:W-:Y:S01]  /*0510*/  IMAD R7, R21, R17, R0 ;  /* 0x0000001115077224 */ /* 0x000fe200078e0200 */
[CC--:B------:R-:W-:Y:S02]  /*0520*/  IADD3 R3, PT, PT, R20.reuse, R21.reuse, RZ ;  /* 0x0000001514037210 */ /* 0x0c0fe40007ffe0ff */
[----:B------:R-:W-:-:S03]  /*0530*/  IADD3 R8, P1, PT, R20, R21, RZ ;  /* 0x0000001514087210 */ /* 0x000fc60007f3e0ff */
[----:B------:R-:W2:Y:S01]  /*0540*/  LDC.64 R12, c[0x0][0x380] ;  /* 0x0000e000ff0c7b82 */ /* 0x000ea20000000a00 */
[----:B0-----:R-:W-:-:S04]  /*0550*/  IMAD.WIDE R4, R7, 0x4, R4 ;  /* 0x0000000407047825 */ /* 0x001fc800078e0204 */
[----:B------:R-:W-:Y:S02]  /*0560*/  IMAD.WIDE R6, R17, 0x4, R4 ;  /* 0x0000000411067825 */ /* 0x000fe400078e0204 */
[----:B------:R-:W3:Y:S02]  /*0570*/  LDG.E R4, desc[UR4][R4.64] ;  /* 0x0000000404047981 */ /* 0x000ee4000c1e1900 */
[----:B--2---:R-:W-:Y:S01]  /*0580*/  IMAD.WIDE.U32 R12, R3, 0x4, R12 ;  /* 0x00000004030c7825 */ /* 0x004fe200078e000c */
[----:B------:R-:W-:Y:S02]  /*0590*/  IADD3.X R3, PT, PT, RZ, RZ, RZ, P1, !PT ;  /* 0x000000ffff037210 */ /* 0x000fe40000ffe4ff */
[----:B-1----:R-:W-:-:S03]  /*05a0*/  LEA R2, P1, R8, UR6, 0x2 ;  /* 0x0000000608027c11 */ /* 0x002fc6000f8210ff */
[----:B------:R-:W3:Y:S01]  /*05b0*/  LDG.E R13, desc[UR4][R12.64] ;  /* 0x000000040c0d7981 */ /* 0x000ee2000c1e1900 */
[----:B------:R-:W-:Y:S01]  /*05c0*/  LEA.HI.X R3, R8, UR7, R3, 0x2, P1 ;  /* 0x0000000708037c11 */ /* 0x000fe200088f1403 */
[C---:B------:R-:W-:Y:S02]  /*05d0*/  IMAD.WIDE R8, R17.reuse, 0x4, R6 ;  /* 0x0000000411087825 */ /* 0x040fe400078e0206 */
[----:B------:R-:W2:Y:S04]  /*05e0*/  LDG.E R6, desc[UR4][R6.64] ;  /* 0x0000000406067981 */ /* 0x000ea8000c1e1900 */
[----:B------:R-:W2:Y:S01]  /*05f0*/  LDG.E R15, desc[UR4][R2.64+0x4] ;  /* 0x00000404020f7981 */ /* 0x000ea2000c1e1900 */
[----:B------:R-:W-:-:S03]  /*0600*/  IMAD.WIDE R10, R17, 0x4, R8 ;  /* 0x00000004110a7825 */ /* 0x000fc600078e0208 */
[----:B------:R-:W4:Y:S04]  /*0610*/  LDG.E R22, desc[UR4][R8.64] ;  /* 0x0000000408167981 */ /* 0x000f28000c1e1900 */
[----:B------:R-:W4:Y:S04]  /*0620*/  LDG.E R18, desc[UR4][R2.64+0x8] ;  /* 0x0000080402127981 */ /* 0x000f28000c1e1900 */
[----:B------:R-:W5:Y:S04]  /*0630*/  LDG.E R26, desc[UR4][R2.64+0xc] ;  /* 0x00000c04021a7981 */ /* 0x000f68000c1e1900 */
[----:B------:R-:W5:Y:S01]  /*0640*/  LDG.E R10, desc[UR4][R10.64] ;  /* 0x000000040a0a7981 */ /* 0x000f62000c1e1900 */
[----:B------:R-:W-:Y:S01]  /*0650*/  IADD3 R21, PT, PT, R21, 0x4, RZ ;  /* 0x0000000415157810 */ /* 0x000fe20007ffe0ff */
[----:B---3--:R-:W-:-:S04]  /*0660*/  IMAD R24, R13, R4, R24 ;  /* 0x000000040d187224 */ /* 0x008fc800078e0218 */
[----:B--2---:R-:W-:-:S04]  /*0670*/  IMAD R15, R15, R6, R24 ;  /* 0x000000060f0f7224 */ /* 0x004fc800078e0218 */
[----:B----4-:R-:W-:-:S04]  /*0680*/  IMAD R15, R18, R22, R15 ;  /* 0x00000016120f7224 */ /* 0x010fc800078e020f */
[----:B-----5:R-:W-:-:S07]  /*0690*/  IMAD R24, R26, R10, R15 ;  /* 0x0000000a1a187224 */ /* 0x020fce00078e020f */
.L_x_6:
[----:B------:R-:W-:Y:S05]  /*06a0*/  @!P0 BRA `(.L_x_3) ;  /* 0x00000000007c8947 */ /* 0x000fea0003800000 */
[----:B------:R-:W-:Y:S01]  /*06b0*/  ISETP.NE.AND P1, PT, R14, 0x1, PT ;  /* 0x000000010e00780c */ /* 0x000fe20003f25270 */
[----:B------:R-:W0:Y:S01]  /*06c0*/  LDC.64 R10, c[0x0][0x380] ;  /* 0x0000e000ff0a7b82 */ /* 0x000e220000000a00 */
[----:B------:R-:W-:-:S04]  /*06d0*/  LOP3.LUT R19, R19, 0x1, RZ, 0xc0, !PT ;  /* 0x0000000113137812 */ /* 0x000fc800078ec0ff */
[----:B------:R-:W-:-:S03]  /*06e0*/  ISETP.NE.U32.AND P0, PT, R19, 0x1, PT ;  /* 0x000000011300780c */ /* 0x000fc60003f05070 */
[----:B------:R-:W1:Y:S04]  /*06f0*/  LDC.64 R8, c[0x0][0x388] ;  /* 0x0000e200ff087b82 */ /* 0x000e680000000a00 */
[CC--:B------:R-:W-:Y:S02]  /*0700*/  @P1 IADD3 R13, PT, PT, R20.reuse, R21.reuse, RZ ;  /* 0x00000015140d1210 */ /* 0x0c0fe40007ffe0ff */
[----:B------:R-:W-:Y:S02]  /*0710*/  @P1 IADD3 R12, P2, PT, R20, R21, RZ ;  /* 0x00000015140c1210 */ /* 0x000fe40007f5e0ff */
[----:B------:R-:W2:Y:S02]  /*0720*/  @P1 LDC.64 R2, c[0x0][0x380] ;  /* 0x0000e000ff021b82 */ /* 0x000ea40000000a00 */
[----:B------:R-:W-:-:S06]  /*0730*/  @P1 IADD3.X R14, PT, PT, RZ, RZ, RZ, P2, !PT ;  /* 0x000000ffff0e1210 */ /* 0x000fcc00017fe4ff */
[----:B------:R-:W3:Y:S01]  /*0740*/  LDC.64 R4, c[0x0][0x380] ;  /* 0x0000e000ff047b82 */ /* 0x000ee20000000a00 */
[----:B0-----:R-:W-:-:S04]  /*0750*/  @P1 IMAD.WIDE.U32 R10, R13, 0x4, R10 ;  /* 0x000000040d0a1825 */ /* 0x001fc800078e000a */
[C---:B------:R-:W-:Y:S01]  /*0760*/  @P1 IMAD R13, R21.reuse, R17, R0 ;  /* 0x00000011150d1224 */ /* 0x040fe200078e0200 */
[----:B------:R-:W-:Y:S01]  /*0770*/  @P1 IADD3 R21, PT, PT, R21, 0x2, RZ ;  /* 0x0000000215151810 */ /* 0x000fe20007ffe0ff */
[----:B------:R-:W4:Y:S01]  /*0780*/  @P1 LDG.E R11, desc[UR4][R10.64] ;  /* 0x000000040a0b1981 */ /* 0x000f22000c1e1900 */
[----:B------:R-:W0:Y:S01]  /*0790*/  LDC.64 R6, c[0x0][0x388] ;  /* 0x0000e200ff067b82 */ /* 0x000e220000000a00 */
[----:B-1----:R-:W-:Y:S01]  /*07a0*/  @P1 IMAD.WIDE R8, R13, 0x4, R8 ;  /* 0x000000040d081825 */ /* 0x002fe200078e0208 */
[----:B------:R-:W-:Y:S02]  /*07b0*/  @!P0 IADD3 R15, PT, PT, R20, R21, RZ ;  /* 0x00000015140f8210 */ /* 0x000fe40007ffe0ff */
[----:B--2---:R-:W-:Y:S01]  /*07c0*/  @P1 LEA R2, P2, R12, R2, 0x2 ;  /* 0x000000020c021211 */ /* 0x004fe200078410ff */
[----:B------:R-:W-:-:S03]  /*07d0*/  @!P0 IMAD R21, R21, R17, R0 ;  /* 0x0000001115158224 */ /* 0x000fc600078e0200 */
[----:B------:R-:W-:Y:S01]  /*07e0*/  @P1 LEA.HI.X R3, R12, R3, R14, 0x2, P2 ;  /* 0x000000030c031211 */ /* 0x000fe200010f140e */
[----:B------:R-:W-:Y:S01]  /*07f0*/  @P1 IMAD.WIDE R12, R17, 0x4, R8 ;  /* 0x00000004110c1825 */ /* 0x000fe200078e0208 */
[----:B------:R-:W4:Y:S03]  /*0800*/  @P1 LDG.E R14, desc[UR4][R8.64] ;  /* 0x00000004080e1981 */ /* 0x000f26000c1e1900 */
[----:B---3--:R-:W-:Y:S01]  /*0810*/  @!P0 IMAD.WIDE.U32 R4, R15, 0x4, R4 ;  /* 0x000000040f048825 */ /* 0x008fe200078e0004 */
[----:B------:R-:W2:Y:S04]  /*0820*/  @P1 LDG.E R2, desc[UR4][R2.64+0x4] ;  /* 0x0000040402021981 */ /* 0x000ea8000c1e1900 */
[----:B------:R-:W2:Y:S01]  /*0830*/  @P1 LDG.E R12, desc[UR4][R12.64] ;  /* 0x000000040c0c1981 */ /* 0x000ea2000c1e1900 */
[----:B0-----:R-:W-:-:S03]  /*0840*/  @!P0 IMAD.WIDE R6, R21, 0x4, R6 ;  /* 0x0000000415068825 */ /* 0x001fc600078e0206 */
[----:B------:R-:W3:Y:S04]  /*0850*/  @!P0 LDG.E R5, desc[UR4][R4.64] ;  /* 0x0000000404058981 */ /* 0x000ee8000c1e1900 */
[----:B------:R-:W3:Y:S01]  /*0860*/  @!P0 LDG.E R6, desc[UR4][R6.64] ;  /* 0x0000000406068981 */ /* 0x000ee2000c1e1900 */
[----:B----4-:R-:W-:-:S04]  /*0870*/  @P1 IMAD R11, R11, R14, R24 ;  /* 0x0000000e0b0b1224 */ /* 0x010fc800078e0218 */
[----:B--2---:R-:W-:-:S04]  /*0880*/  @P1 IMAD R24, R2, R12, R11 ;  /* 0x0000000c02181224 */ /* 0x004fc800078e020b */
[----:B---3--:R-:W-:-:S07]  /*0890*/  @!P0 IMAD R24, R5, R6, R24 ;  /* 0x0000000605188224 */ /* 0x008fce00078e0218 */
.L_x_3:
[----:B------:R-:W0:Y:S01]  /*08a0*/  LDC.64 R2, c[0x0][0x390] ;  /* 0x0000e400ff027b82 */ /* 0x000e220000000a00 */
[----:B------:R-:W-:-:S04]  /*08b0*/  IMAD R17, R16, R17, R0 ;  /* 0x0000001110117224 */ /* 0x000fc800078e0200 */
[----:B0-----:R-:W-:-:S05]  /*08c0*/  IMAD.WIDE R2, R17, 0x4, R2 ;  /* 0x0000000411027825 */ /* 0x001fca00078e0202 */
[----:B------:R-:W-:Y:S01]  /*08d0*/  STG.E desc[UR4][R2.64], R24 ;  /* 0x0000001802007986 */ /* 0x000fe2000c101904 */
[----:B------:R-:W-:Y:S05]  /*08e0*/  EXIT ;  /* 0x000000000000794d */ /* 0x000fea0003800000 */
.L_x_7:
        /* <DEDUP_REMOVED lines=9> */
.L_x_9:


//--------------------- .nv.shared._Z16tiled_matrixmultPiS_S_iii --------------------------
	.section	.nv.shared._Z16tiled_matrixmultPiS_S_iii,"aw",@nobits
	.sectionflags	@""
	.align	4
.nv.shared._Z16tiled_matrixmultPiS_S_iii:
	.zero		9216


//--------------------- .nv.shared.reserved.0     --------------------------
	.section	.nv.shared.reserved.0,"aw",@nobits
	.weak		__nv_reservedSMEM_offset_0_alias
	.size		__nv_reservedSMEM_offset_0_alias, 0, 64
	.other		__nv_reservedSMEM_offset_0_alias,@"STO_CUDA_RESERVED_SHARED STV_DEFAULT"
__nv_reservedSMEM_offset_0_alias:
	.zero		0
	.zero		64


//--------------------- .nv.constant0._Z16tiled_matrixmultPiS_S_iii --------------------------
	.section	.nv.constant0._Z16tiled_matrixmultPiS_S_iii,"a",@progbits
	.sectionflags	@""
	.align	4
.nv.constant0._Z16tiled_matrixmultPiS_S_iii:
	.zero		932


//--------------------- .nv.constant0._Z16basic_matrixmultPiS_S_iii --------------------------
	.section	.nv.constant0._Z16basic_matrixmultPiS_S_iii,"a",@progbits
	.sectionflags	@""
	.align	4
.nv.constant0._Z16basic_matrixmultPiS_S_iii:
	.zero		932


//--------------------- SYMBOLS --------------------------

	.type		.nv.reservedSmem.offset0,@object
	.size		.nv.reservedSmem.offset0,0x4
	.type		.nv.reservedSmem.cap,@object
	.size		.nv.reservedSmem.cap,0x4
